//
// Generated by NVIDIA NVVM Compiler
//
// Compiler Build ID: CL-36424714
// Cuda compilation tools, release 13.0, V13.0.88
// Based on NVVM 20.0.0
//

.version 9.0
.target sm_100
.address_size 64

	// .globl	_Z6kerneli

.visible .entry _Z6kerneli(
	.param .u32 _Z6kerneli_param_0
)
{


	bar.sync 	0;
	ret;

}


// ===== COMPILED SASS (sm_100) =====

	.target	sm_100

	.elftype	@"ET_EXEC"


//--------------------- .note.nv.tkinfo           --------------------------
	.section	.note.nv.tkinfo,"",@"SHT_NOTE"
	.sectionflags	@"SHF_NOTE_NV_TKINFO"
	.tkinfo
        /*0018*/ 	.word	0x00000002
        /*0030*/ 	.string	""
        /*0030*/ 	.string	"ptxas"
        /*0030*/ 	.string	"Cuda compilation tools, release 13.0, V13.0.88"
        /*0030*/ 	.string	"Build cuda_13.0.r13.0/compiler.36424714_0"
        /*0030*/ 	.string	"-arch sm_100 -m 64 "



//--------------------- .note.nv.cuinfo           --------------------------
	.section	.note.nv.cuinfo,"",@"SHT_NOTE"
	.sectionflags	@"SHF_NOTE_NV_CUINFO"
        /*0018*/ 	.short	0x0002
        /*001a*/ 	.short	0x0064
        /*001c*/ 	.short	0x0082
	.zero		2


//--------------------- .nv.info                  --------------------------
	.section	.nv.info,"",@"SHT_CUDA_INFO"
	.align	4


	//----- nvinfo : EIATTR_REGCOUNT
	.align		4
        /*0000*/ 	.byte	0x04, 0x2f
        /*0002*/ 	.short	(.L_1 - .L_0)
	.align		4
.L_0:
        /*0004*/ 	.word	index@(_Z6kerneli)
        /*0008*/ 	.word	0x00000004


	//----- nvinfo : EIATTR_FRAME_SIZE
	.align		4
.L_1:
        /*000c*/ 	.byte	0x04, 0x11
        /*000e*/ 	.short	(.L_3 - .L_2)
	.align		4
.L_2:
        /*0010*/ 	.word	index@(_Z6kerneli)
        /*0014*/ 	.word	0x00000000


	//----- nvinfo : EIATTR_MIN_STACK_SIZE
	.align		4
.L_3:
        /*0018*/ 	.byte	0x04, 0x12
        /*001a*/ 	.short	(.L_5 - .L_4)
	.align		4
.L_4:
        /*001c*/ 	.word	index@(_Z6kerneli)
        /*0020*/ 	.word	0x00000000
.L_5:


//--------------------- .nv.compat                --------------------------
	.section	.nv.compat,"",@"SHT_CUDA_COMPAT_INFO"
	.align	4
        /*0000*/ 	.byte	0x02, 0x09, 0x00, 0x00, 0x02, 0x02, 0x01, 0x00, 0x02, 0x05, 0x05, 0x00, 0x03, 0x07, 0x01, 0x01
        /*0010*/ 	.byte	0x02, 0x03, 0x00, 0x00, 0x02, 0x06, 0x01, 0x00, 0x04, 0x0b, 0x08, 0x00, 0x09, 0x00, 0x00, 0x00
        /*0020*/ 	.byte	0x00, 0x00, 0x00, 0x00


//--------------------- .nv.info._Z6kerneli       --------------------------
	.section	.nv.info._Z6kerneli,"",@"SHT_CUDA_INFO"
	.sectionflags	@""
	.align	4


	//----- nvinfo : EIATTR_CUDA_API_VERSION
	.align		4
        /*0000*/ 	.byte	0x04, 0x37
        /*0002*/ 	.short	(.L_7 - .L_6)
.L_6:
        /*0004*/ 	.word	0x00000082


	//----- nvinfo : EIATTR_KPARAM_INFO
	.align		4
.L_7:
        /*0008*/ 	.byte	0x04, 0x17
        /*000a*/ 	.short	(.L_9 - .L_8)
.L_8:
        /*000c*/ 	.word	0x00000000
        /*0010*/ 	.short	0x0000
        /*0012*/ 	.short	0x0000
        /*0014*/ 	.byte	0x00, 0xf0, 0x11, 0x00


	//----- nvinfo : EIATTR_SPARSE_MMA_MASK
	.align		4
.L_9:
        /*0018*/ 	.byte	0x03, 0x50
        /*001a*/ 	.short	0x0000


	//----- nvinfo : EIATTR_MAXREG_COUNT
	.align		4
        /*001c*/ 	.byte	0x03, 0x1b
        /*001e*/ 	.short	0x00ff


	//----- nvinfo : EIATTR_NUM_BARRIERS
	.align		4
        /*0020*/ 	.byte	0x02, 0x4c
        /*0022*/ 	.byte	0x01
	.zero		1


	//----- nvinfo : EIATTR_MERCURY_ISA_VERSION
	.align		4
        /*0024*/ 	.byte	0x03, 0x5f
        /*0026*/ 	.short	0x0101


	//----- nvinfo : EIATTR_VRC_CTA_INIT_COUNT
	.align		4
        /*0028*/ 	.byte	0x02, 0x4a
	.zero		1
	.zero		1


	//----- nvinfo : EIATTR_EXIT_INSTR_OFFSETS
	.align		4
        /*002c*/ 	.byte	0x04, 0x1c
        /*002e*/ 	.short	(.L_11 - .L_10)


	//   ....[0]....
.L_10:
        /*0030*/ 	.word	0x00000020


	//----- nvinfo : EIATTR_CBANK_PARAM_SIZE
	.align		4
.L_11:
        /*0034*/ 	.byte	0x03, 0x19
        /*0036*/ 	.short	0x0004


	//----- nvinfo : EIATTR_PARAM_CBANK
	.align		4
        /*0038*/ 	.byte	0x04, 0x0a
        /*003a*/ 	.short	(.L_13 - .L_12)
	.align		4
.L_12:
        /*003c*/ 	.word	index@(.nv.constant0._Z6kerneli)
        /*0040*/ 	.short	0x0380
        /*0042*/ 	.short	0x0004


	//----- nvinfo : EIATTR_SW_WAR
	.align		4
.L_13:
        /*0044*/ 	.byte	0x04, 0x36
        /*0046*/ 	.short	(.L_15 - .L_14)
.L_14:
        /*0048*/ 	.word	0x00000008
.L_15:


//--------------------- .nv.callgraph             --------------------------
	.section	.nv.callgraph,"",@"SHT_CUDA_CALLGRAPH"
	.align	4
	.sectionentsize	8
	.align		4
        /*0000*/ 	.word	0x00000000
	.align		4
        /*0004*/ 	.word	0xffffffff
	.align		4
        /*0008*/ 	.word	0x00000000
	.align		4
        /*000c*/ 	.word	0xfffffffe
	.align		4
        /*0010*/ 	.word	0x00000000
	.align		4
        /*0014*/ 	.word	0xfffffffd
	.align		4
        /*0018*/ 	.word	0x00000000
	.align		4
        /*001c*/ 	.word	0xfffffffc


//--------------------- .text._Z6kerneli          --------------------------
	.section	.text._Z6kerneli,"ax",@progbits
	.align	128
        .global         _Z6kerneli
        .type           _Z6kerneli,@function
        .size           _Z6kerneli,(.L_x_1 - _Z6kerneli)
        .other          _Z6kerneli,@"STO_CUDA_ENTRY STV_DEFAULT"
_Z6kerneli:
.text._Z6kerneli:
[----:B------:R-:W-:Y:S08]  /*0000*/  LDC R1, c[0x0][0x37c] ;  /* 0x0000df00ff017b82 */ /* 0x000ff00000000800 */
[----:B------:R-:W-:Y:S06]  /*0010*/  BAR.SYNC.DEFER_BLOCKING 0x0 ;  /* 0x0000000000007b1d */ /* 0x000fec0000010000 */
[----:B------:R-:W-:Y:S05]  /*0020*/  EXIT ;  /* 0x000000000000794d */ /* 0x000fea0003800000 */
.L_x_0:
[----:B------:R-:W-:-:S00]  /*0030*/  BRA `(.L_x_0) ;  /* 0xfffffffc00fc7947 */ /* 0x000fc0000383ffff */
[----:B------:R-:W-:-:S00]  /*0040*/  NOP ;  /* 0x0000000000007918 */ /* 0x000fc00000000000 */
        /* <DEDUP_REMOVED lines=11> */
.L_x_1:


//--------------------- .nv.shared.reserved.0     --------------------------
	.section	.nv.shared.reserved.0,"aw",@nobits
	.weak		__nv_reservedSMEM_offset_0_alias
	.size		__nv_reservedSMEM_offset_0_alias, 0, 64
	.other		__nv_reservedSMEM_offset_0_alias,@"STO_CUDA_RESERVED_SHARED STV_DEFAULT"
__nv_reservedSMEM_offset_0_alias:
	.zero		0
	.zero		64


//--------------------- .nv.constant0._Z6kerneli  --------------------------
	.section	.nv.constant0._Z6kerneli,"a",@progbits
	.sectionflags	@""
	.align	4
.nv.constant0._Z6kerneli:
	.zero		900


//--------------------- SYMBOLS --------------------------

	.type		.nv.reservedSmem.offset0,@object
	.size		.nv.reservedSmem.offset0,0x4
